	.headerflags	@"EF_CUDA_TEXMODE_UNIFIED EF_CUDA_64BIT_ADDRESS EF_CUDA_ACCELERATORS EF_CUDA_SM90 EF_CUDA_VIRTUAL_SM(EF_CUDA_SM90)"
	.elftype	@"ET_EXEC"


//--------------------- .nv.info                  --------------------------
	.section	.nv.info,"",@"SHT_CUDA_INFO"
	.align	4


	//----- nvinfo : EIATTR_REGCOUNT
	.align		4
        /*0000*/ 	.byte	0x04, 0x2f
        /*0002*/ 	.short	(.L_3 - .L_2)
	.align		4
.L_2:
        /*0004*/ 	.word	index@(triton_poi_fused__native_batch_norm_legit_no_training_add_convolution_relu_12)
        /*0008*/ 	.word	0x00000020


	//----- nvinfo : EIATTR_MIN_STACK_SIZE
	.align		4
.L_3:
        /*000c*/ 	.byte	0x04, 0x12
        /*000e*/ 	.short	(.L_5 - .L_4)
	.align		4
.L_4:
        /*0010*/ 	.word	index@(triton_poi_fused__native_batch_norm_legit_no_training_add_convolution_relu_12)
        /*0014*/ 	.word	0x00000000


	//----- nvinfo : EIATTR_FRAME_SIZE
	.align		4
.L_5:
        /*0018*/ 	.byte	0x04, 0x11
        /*001a*/ 	.short	(.L_7 - .L_6)
	.align		4
.L_6:
        /*001c*/ 	.word	index@(triton_poi_fused__native_batch_norm_legit_no_training_add_convolution_relu_12)
        /*0020*/ 	.word	0x00000000


	//----- nvinfo : EIATTR_MIN_STACK_SIZE
	.align		4
.L_7:
        /*0024*/ 	.byte	0x04, 0x12
        /*0026*/ 	.short	(.L_9 - .L_8)
	.align		4
.L_8:
        /*0028*/ 	.word	index@(triton_poi_fused__native_batch_norm_legit_no_training_add_convolution_relu_12)
        /*002c*/ 	.word	0x00000000
.L_9:


//--------------------- .nv.info.triton_poi_fused__native_batch_norm_legit_no_training_add_convolution_relu_12 --------------------------
	.section	.nv.info.triton_poi_fused__native_batch_norm_legit_no_training_add_convolution_relu_12,"",@"SHT_CUDA_INFO"
	.sectionflags	@""
	.align	4


	//----- nvinfo : EIATTR_CUDA_API_VERSION
	.align		4
        /*0000*/ 	.byte	0x04, 0x37
        /*0002*/ 	.short	(.L_11 - .L_10)
.L_10:
        /*0004*/ 	.word	0x0000007c


	//----- nvinfo : EIATTR_KPARAM_INFO
	.align		4
.L_11:
        /*0008*/ 	.byte	0x04, 0x17
        /*000a*/ 	.short	(.L_13 - .L_12)
.L_12:
        /*000c*/ 	.word	0x00000000
        /*0010*/ 	.short	0x000d
        /*0012*/ 	.short	0x0068
        /*0014*/ 	.byte	0x00, 0xf0, 0x11, 0x00


	//----- nvinfo : EIATTR_KPARAM_INFO
	.align		4
.L_13:
        /*0018*/ 	.byte	0x04, 0x17
        /*001a*/ 	.short	(.L_15 - .L_14)
.L_14:
        /*001c*/ 	.word	0x00000000
        /*0020*/ 	.short	0x000c
        /*0022*/ 	.short	0x0060
        /*0024*/ 	.byte	0x00, 0xf4, 0x21, 0x00


	//----- nvinfo : EIATTR_KPARAM_INFO
	.align		4
.L_15:
        /*0028*/ 	.byte	0x04, 0x17
        /*002a*/ 	.short	(.L_17 - .L_16)
.L_16:
        /*002c*/ 	.word	0x00000000
        /*0030*/ 	.short	0x000b
        /*0032*/ 	.short	0x0058
        /*0034*/ 	.byte	0x00, 0xf4, 0x21, 0x00


	//----- nvinfo : EIATTR_KPARAM_INFO
	.align		4
.L_17:
        /*0038*/ 	.byte	0x04, 0x17
        /*003a*/ 	.short	(.L_19 - .L_18)
.L_18:
        /*003c*/ 	.word	0x00000000
        /*0040*/ 	.short	0x000a
        /*0042*/ 	.short	0x0050
        /*0044*/ 	.byte	0x00, 0xf4, 0x21, 0x00


	//----- nvinfo : EIATTR_KPARAM_INFO
	.align		4
.L_19:
        /*0048*/ 	.byte	0x04, 0x17
        /*004a*/ 	.short	(.L_21 - .L_20)
.L_20:
        /*004c*/ 	.word	0x00000000
        /*0050*/ 	.short	0x0009
        /*0052*/ 	.short	0x0048
        /*0054*/ 	.byte	0x00, 0xf4, 0x21, 0x00


	//----- nvinfo : EIATTR_KPARAM_INFO
	.align		4
.L_21:
        /*0058*/ 	.byte	0x04, 0x17
        /*005a*/ 	.short	(.L_23 - .L_22)
.L_22:
        /*005c*/ 	.word	0x00000000
        /*0060*/ 	.short	0x0008
        /*0062*/ 	.short	0x0040
        /*0064*/ 	.byte	0x00, 0xf4, 0x21, 0x00


	//----- nvinfo : EIATTR_KPARAM_INFO
	.align		4
.L_23:
        /*0068*/ 	.byte	0x04, 0x17
        /*006a*/ 	.short	(.L_25 - .L_24)
.L_24:
        /*006c*/ 	.word	0x00000000
        /*0070*/ 	.short	0x0007
        /*0072*/ 	.short	0x0038
        /*0074*/ 	.byte	0x00, 0xf4, 0x21, 0x00


	//----- nvinfo : EIATTR_KPARAM_INFO
	.align		4
.L_25:
        /*0078*/ 	.byte	0x04, 0x17
        /*007a*/ 	.short	(.L_27 - .L_26)
.L_26:
        /*007c*/ 	.word	0x00000000
        /*0080*/ 	.short	0x0006
        /*0082*/ 	.short	0x0030
        /*0084*/ 	.byte	0x00, 0xf4, 0x21, 0x00


	//----- nvinfo : EIATTR_KPARAM_INFO
	.align		4
.L_27:
        /*0088*/ 	.byte	0x04, 0x17
        /*008a*/ 	.short	(.L_29 - .L_28)
.L_28:
        /*008c*/ 	.word	0x00000000
        /*0090*/ 	.short	0x0005
        /*0092*/ 	.short	0x0028
        /*0094*/ 	.byte	0x00, 0xf4, 0x21, 0x00


	//----- nvinfo : EIATTR_KPARAM_INFO
	.align		4
.L_29:
        /*0098*/ 	.byte	0x04, 0x17
        /*009a*/ 	.short	(.L_31 - .L_30)
.L_30:
        /*009c*/ 	.word	0x00000000
        /*00a0*/ 	.short	0x0004
        /*00a2*/ 	.short	0x0020
        /*00a4*/ 	.byte	0x00, 0xf4, 0x21, 0x00


	//----- nvinfo : EIATTR_KPARAM_INFO
	.align		4
.L_31:
        /*00a8*/ 	.byte	0x04, 0x17
        /*00aa*/ 	.short	(.L_33 - .L_32)
.L_32:
        /*00ac*/ 	.word	0x00000000
        /*00b0*/ 	.short	0x0003
        /*00b2*/ 	.short	0x0018
        /*00b4*/ 	.byte	0x00, 0xf4, 0x21, 0x00


	//----- nvinfo : EIATTR_KPARAM_INFO
	.align		4
.L_33:
        /*00b8*/ 	.byte	0x04, 0x17
        /*00ba*/ 	.short	(.L_35 - .L_34)
.L_34:
        /*00bc*/ 	.word	0x00000000
        /*00c0*/ 	.short	0x0002
        /*00c2*/ 	.short	0x0010
        /*00c4*/ 	.byte	0x00, 0xf4, 0x21, 0x00


	//----- nvinfo : EIATTR_KPARAM_INFO
	.align		4
.L_35:
        /*00c8*/ 	.byte	0x04, 0x17
        /*00ca*/ 	.short	(.L_37 - .L_36)
.L_36:
        /*00cc*/ 	.word	0x00000000
        /*00d0*/ 	.short	0x0001
        /*00d2*/ 	.short	0x0008
        /*00d4*/ 	.byte	0x00, 0xf4, 0x21, 0x00


	//----- nvinfo : EIATTR_KPARAM_INFO
	.align		4
.L_37:
        /*00d8*/ 	.byte	0x04, 0x17
        /*00da*/ 	.short	(.L_39 - .L_38)
.L_38:
        /*00dc*/ 	.word	0x00000000
        /*00e0*/ 	.short	0x0000
        /*00e2*/ 	.short	0x0000
        /*00e4*/ 	.byte	0x00, 0xf4, 0x21, 0x00


	//----- nvinfo : EIATTR_SPARSE_MMA_MASK
	.align		4
.L_39:
        /*00e8*/ 	.byte	0x03, 0x50
        /*00ea*/ 	.short	0x0000


	//----- nvinfo : EIATTR_MAXREG_COUNT
	.align		4
        /*00ec*/ 	.byte	0x03, 0x1b
        /*00ee*/ 	.short	0x00ff


	//----- nvinfo : EIATTR_EXIT_INSTR_OFFSETS
	.align		4
        /*00f0*/ 	.byte	0x04, 0x1c
        /*00f2*/ 	.short	(.L_41 - .L_40)


	//   ....[0]....
.L_40:
        /*00f4*/ 	.word	0x00000740


	//----- nvinfo : EIATTR_REQNTID
	.align		4
.L_41:
        /*00f8*/ 	.byte	0x04, 0x10
        /*00fa*/ 	.short	(.L_43 - .L_42)
.L_42:
        /*00fc*/ 	.word	0x00000100
        /*0100*/ 	.word	0x00000001
        /*0104*/ 	.word	0x00000001


	//----- nvinfo : EIATTR_CBANK_PARAM_SIZE
	.align		4
.L_43:
        /*0108*/ 	.byte	0x03, 0x19
        /*010a*/ 	.short	0x006c


	//----- nvinfo : EIATTR_PARAM_CBANK
	.align		4
        /*010c*/ 	.byte	0x04, 0x0a
        /*010e*/ 	.short	(.L_45 - .L_44)
	.align		4
.L_44:
        /*0110*/ 	.word	index@(.nv.constant0.triton_poi_fused__native_batch_norm_legit_no_training_add_convolution_relu_12)
        /*0114*/ 	.short	0x0210
        /*0116*/ 	.short	0x006c


	//----- nvinfo : EIATTR_SW_WAR
	.align		4
.L_45:
        /*0118*/ 	.byte	0x04, 0x36
        /*011a*/ 	.short	(.L_47 - .L_46)
.L_46:
        /*011c*/ 	.word	0x00000008
.L_47:


//--------------------- .nv.callgraph             --------------------------
	.section	.nv.callgraph,"",@"SHT_CUDA_CALLGRAPH"
	.align	4
	.sectionentsize	8
	.align		4
        /*0000*/ 	.word	0x00000000
	.align		4
        /*0004*/ 	.word	0xffffffff
	.align		4
        /*0008*/ 	.word	0x00000000
	.align		4
        /*000c*/ 	.word	0xfffffffe
	.align		4
        /*0010*/ 	.word	0x00000000
	.align		4
        /*0014*/ 	.word	0xfffffffd
	.align		4
        /*0018*/ 	.word	0x00000000
	.align		4
        /*001c*/ 	.word	0xfffffffc


//--------------------- .nv.constant4             --------------------------
	.section	.nv.constant4,"a",@progbits
	.align	8
	.align		8
.nv.constant4:
        /*0000*/ 	.dword	_$_str
	.align		8
        /*0008*/ 	.dword	_$_str_$_2


//--------------------- .text.triton_poi_fused__native_batch_norm_legit_no_training_add_convolution_relu_12 --------------------------
	.section	.text.triton_poi_fused__native_batch_norm_legit_no_training_add_convolution_relu_12,"ax",@progbits
	.align	128
        .global         triton_poi_fused__native_batch_norm_legit_no_training_add_convolution_relu_12
        .type           triton_poi_fused__native_batch_norm_legit_no_training_add_convolution_relu_12,@function
        .size           triton_poi_fused__native_batch_norm_legit_no_training_add_convolution_relu_12,(.L_x_1 - triton_poi_fused__native_batch_norm_legit_no_training_add_convolution_relu_12)
        .other          triton_poi_fused__native_batch_norm_legit_no_training_add_convolution_relu_12,@"STO_CUDA_ENTRY STV_DEFAULT"
triton_poi_fused__native_batch_norm_legit_no_training_add_convolution_relu_12:
.text.triton_poi_fused__native_batch_norm_legit_no_training_add_convolution_relu_12:
[----:B------:R-:W-:Y:S01]  /*0000*/  LDC R1, c[0x0][0x28] ;  /* 0x00000a00ff017b82 */ /* 0x000fe20000000800 */
[----:B------:R-:W1:Y:S07]  /*0010*/  S2R R0, SR_TID.X ;  /* 0x0000000000007919 */ /* 0x000e6e0000002100 */
[----:B------:R-:W2:Y:S01]  /*0020*/  LDC.64 R2, c[0x0][0x240] ;  /* 0x00009000ff027b82 */ /* 0x000ea20000000a00 */
[----:B------:R-:W-:Y:S01]  /*0030*/  ULDC.64 UR4, c[0x0][0x208] ;  /* 0x0000820000047ab9 */ /* 0x000fe20000000a00 */
[----:B------:R-:W3:Y:S06]  /*0040*/  S2R R7, SR_CTAID.X ;  /* 0x0000000000077919 */ /* 0x000eec0000002500 */
[----:B------:R-:W4:Y:S08]  /*0050*/  LDC.64 R14, c[0x0][0x260] ;  /* 0x00009800ff0e7b82 */ /* 0x000f300000000a00 */
[----:B------:R-:W5:Y:S01]  /*0060*/  LDC.64 R10, c[0x0][0x230] ;  /* 0x00008c00ff0a7b82 */ /* 0x000f620000000a00 */
[----:B------:R-:W-:-:S07]  /*0070*/  HFMA2.MMA R17, -RZ, RZ, 1.625, 0 ;  /* 0x3e800000ff117435 */ /* 0x000fce00000001ff */
[----:B------:R-:W5:Y:S01]  /*0080*/  LDC.64 R28, c[0x0][0x228] ;  /* 0x00008a00ff1c7b82 */ /* 0x000f620000000a00 */
[----:B-1----:R-:W-:-:S07]  /*0090*/  SHF.L.U32 R0, R0, 0x1, RZ ;  /* 0x0000000100007819 */ /* 0x002fce00000006ff */
[----:B------:R-:W1:Y:S01]  /*00a0*/  LDC.64 R22, c[0x0][0x248] ;  /* 0x00009200ff167b82 */ /* 0x000e620000000a00 */
[----:B---3--:R-:W-:Y:S02]  /*00b0*/  SHF.R.S32.HI R5, RZ, 0x16, R7 ;  /* 0x00000016ff057819 */ /* 0x008fe40000011407 */
[----:B------:R-:W-:Y:S02]  /*00c0*/  LOP3.LUT R0, R0, 0x1fe, RZ, 0xc0, !PT ;  /* 0x000001fe00007812 */ /* 0x000fe400078ec0ff */
[----:B------:R-:W-:-:S03]  /*00d0*/  SGXT R5, R5, 0x1 ;  /* 0x000000010505781a */ /* 0x000fc60000000200 */
[----:B------:R-:W3:Y:S01]  /*00e0*/  LDC.64 R24, c[0x0][0x250] ;  /* 0x00009400ff187b82 */ /* 0x000ee20000000a00 */
[----:B------:R-:W-:-:S04]  /*00f0*/  LEA R0, R7, R0, 0x9 ;  /* 0x0000000007007211 */ /* 0x000fc800078e48ff */
[----:B------:R-:W-:-:S03]  /*0100*/  LEA.HI R5, R5, R0, RZ, 0x8 ;  /* 0x0000000005057211 */ /* 0x000fc600078f40ff */
[----:B------:R-:W1:Y:S01]  /*0110*/  LDC.64 R6, c[0x0][0x258] ;  /* 0x00009600ff067b82 */ /* 0x000e620000000a00 */
[----:B------:R-:W-:-:S04]  /*0120*/  LOP3.LUT R5, R5, 0xffffff00, RZ, 0xc0, !PT ;  /* 0xffffff0005057812 */ /* 0x000fc800078ec0ff */
[----:B------:R-:W-:-:S03]  /*0130*/  IADD3 R13, R0, -R5, RZ ;  /* 0x80000005000d7210 */ /* 0x000fc60007ffe0ff */
[----:B------:R-:W1:Y:S02]  /*0140*/  LDC.64 R4, c[0x0][0x218] ;  /* 0x00008600ff047b82 */ /* 0x000e640000000a00 */
[----:B--2---:R-:W-:-:S06]  /*0150*/  IMAD.WIDE R2, R13, 0x4, R2 ;  /* 0x000000040d027825 */ /* 0x004fcc00078e0202 */
[----:B------:R-:W2:Y:S01]  /*0160*/  LDG.E.EL.64 R2, desc[UR4][R2.64] ;  /* 0x0000000402027981 */ /* 0x000ea2000c2e1b00 */
[C---:B----4-:R-:W-:Y:S01]  /*0170*/  IMAD.WIDE R14, R13.reuse, 0x4, R14 ;  /* 0x000000040d0e7825 */ /* 0x050fe200078e020e */
[----:B------:R-:W4:Y:S05]  /*0180*/  LDC.64 R20, c[0x0][0x270] ;  /* 0x00009c00ff147b82 */ /* 0x000f2a0000000a00 */
[----:B------:R-:W2:Y:S01]  /*0190*/  LDG.E.EL.64 R14, desc[UR4][R14.64] ;  /* 0x000000040e0e7981 */ /* 0x000ea2000c2e1b00 */
[----:B-----5:R-:W-:-:S06]  /*01a0*/  IMAD.WIDE R10, R13, 0x4, R10 ;  /* 0x000000040d0a7825 */ /* 0x020fcc00078e020a */
[----:B------:R-:W5:Y:S01]  /*01b0*/  LDG.E.EL.64 R10, desc[UR4][R10.64] ;  /* 0x000000040a0a7981 */ /* 0x000f62000c2e1b00 */
[----:B01----:R-:W-:-:S05]  /*01c0*/  IMAD.WIDE R4, R0, 0x4, R4 ;  /* 0x0000000400047825 */ /* 0x003fca00078e0204 */
[----:B------:R-:W5:Y:S01]  /*01d0*/  LDG.E.64 R8, desc[UR4][R4.64] ;  /* 0x0000000404087981 */ /* 0x000f62000c1e1b00 */
[----:B------:R-:W-:-:S04]  /*01e0*/  IMAD.WIDE R6, R13, 0x4, R6 ;  /* 0x000000040d067825 */ /* 0x000fc800078e0206 */
[C---:B------:R-:W-:Y:S02]  /*01f0*/  IMAD.WIDE R28, R13.reuse, 0x4, R28 ;  /* 0x000000040d1c7825 */ /* 0x040fe400078e021c */
[----:B------:R-:W5:Y:S02]  /*0200*/  LDG.E.EL.64 R6, desc[UR4][R6.64] ;  /* 0x0000000406067981 */ /* 0x000f64000c2e1b00 */
[----:B------:R-:W-:-:S04]  /*0210*/  IMAD.WIDE R22, R13, 0x4, R22 ;  /* 0x000000040d167825 */ /* 0x000fc800078e0216 */
[C---:B---3--:R-:W-:Y:S02]  /*0220*/  IMAD.WIDE R24, R13.reuse, 0x4, R24 ;  /* 0x000000040d187825 */ /* 0x048fe400078e0218 */
[----:B------:R-:W3:Y:S02]  /*0230*/  LDG.E.EL.64 R22, desc[UR4][R22.64] ;  /* 0x0000000416167981 */ /* 0x000ee4000c2e1b00 */
[----:B----4-:R-:W-:Y:S02]  /*0240*/  IMAD.WIDE R20, R13, 0x4, R20 ;  /* 0x000000040d147825 */ /* 0x010fe400078e0214 */
[----:B------:R-:W3:Y:S04]  /*0250*/  LDG.E.EL.64 R24, desc[UR4][R24.64] ;  /* 0x0000000418187981 */ /* 0x000ee8000c2e1b00 */
[----:B------:R-:W4:Y:S01]  /*0260*/  LDG.E.EL.64 R20, desc[UR4][R20.64] ;  /* 0x0000000414147981 */ /* 0x000f22000c2e1b00 */
[----:B--2---:R-:W-:Y:S01]  /*0270*/  FADD R2, R2, 9.9999997473787516356e-06 ;  /* 0x3727c5ac02027421 */ /* 0x004fe20000000000 */
[----:B------:R-:W-:-:S05]  /*0280*/  FADD R3, R3, 9.9999997473787516356e-06 ;  /* 0x3727c5ac03037421 */ /* 0x000fca0000000000 */
[----:B------:R-:W0:Y:S01]  /*0290*/  MUFU.SQRT R2, R2 ;  /* 0x0000000200027308 */ /* 0x000e220000002000 */
[----:B------:R-:W-:Y:S01]  /*02a0*/  FADD R15, R15, 9.9999997473787516356e-06 ;  /* 0x3727c5ac0f0f7421 */ /* 0x000fe20000000000 */
[----:B------:R-:W-:-:S06]  /*02b0*/  FADD R14, R14, 9.9999997473787516356e-06 ;  /* 0x3727c5ac0e0e7421 */ /* 0x000fcc0000000000 */
[----:B------:R-:W1:Y:S08]  /*02c0*/  MUFU.SQRT R3, R3 ;  /* 0x0000000300037308 */ /* 0x000e700000002000 */
[----:B------:R-:W2:Y:S01]  /*02d0*/  MUFU.SQRT R16, R15 ;  /* 0x0000000f00107308 */ /* 0x000ea20000002000 */
[----:B0-----:R-:W-:-:S07]  /*02e0*/  FSETP.GT.AND P6, PT, R2, 8.50705917302346158658e+37, PT ;  /* 0x7e8000000200780b */ /* 0x001fce0003fc4000 */
[----:B------:R-:W0:Y:S01]  /*02f0*/  MUFU.SQRT R14, R14 ;  /* 0x0000000e000e7308 */ /* 0x000e220000002000 */
[C---:B-1----:R-:W-:Y:S02]  /*0300*/  FSETP.GT.AND P5, PT, R3.reuse, 8.50705917302346158658e+37, PT ;  /* 0x7e8000000300780b */ /* 0x042fe40003fa4000 */
[----:B------:R-:W-:Y:S02]  /*0310*/  FSETP.GEU.AND P2, PT, R2, 1.175494350822287508e-38, PT ;  /* 0x008000000200780b */ /* 0x000fe40003f4e000 */
[----:B--2---:R-:W-:Y:S01]  /*0320*/  FSETP.GT.AND P3, PT, R16, 8.50705917302346158658e+37, PT ;  /* 0x7e8000001000780b */ /* 0x004fe20003f64000 */
[----:B------:R-:W-:Y:S01]  /*0330*/  @P6 FMUL R2, R2, 0.25 ;  /* 0x3e80000002026820 */ /* 0x000fe20000400000 */
[----:B------:R-:W-:Y:S02]  /*0340*/  FSETP.GEU.AND P1, PT, R3, 1.175494350822287508e-38, PT ;  /* 0x008000000300780b */ /* 0x000fe40003f2e000 */
[----:B------:R-:W-:Y:S02]  /*0350*/  FSEL R15, R17, 1, P6 ;  /* 0x3f800000110f7808 */ /* 0x000fe40003000000 */
[----:B------:R-:W-:-:S02]  /*0360*/  FSETP.GEU.AND P6, PT, R16, 1.175494350822287508e-38, PT ;  /* 0x008000001000780b */ /* 0x000fc40003fce000 */
[C---:B0-----:R-:W-:Y:S02]  /*0370*/  FSETP.GT.AND P4, PT, R14.reuse, 8.50705917302346158658e+37, PT ;  /* 0x7e8000000e00780b */ /* 0x041fe40003f84000 */
[----:B------:R-:W-:Y:S01]  /*0380*/  FSETP.GEU.AND P0, PT, R14, 1.175494350822287508e-38, PT ;  /* 0x008000000e00780b */ /* 0x000fe20003f0e000 */
[----:B------:R-:W-:Y:S02]  /*0390*/  @P5 FMUL R3, R3, 0.25 ;  /* 0x3e80000003035820 */ /* 0x000fe40000400000 */
[----:B------:R-:W-:Y:S02]  /*03a0*/  @P3 FMUL R16, R16, 0.25 ;  /* 0x3e80000010103820 */ /* 0x000fe40000400000 */
[----:B------:R-:W-:-:S04]  /*03b0*/  @!P1 FMUL R3, R3, 16777216 ;  /* 0x4b80000003039820 */ /* 0x000fc80000400000 */
[----:B------:R-:W-:Y:S02]  /*03c0*/  @!P6 FMUL R16, R16, 16777216 ;  /* 0x4b8000001010e820 */ /* 0x000fe40000400000 */
[----:B------:R-:W-:Y:S01]  /*03d0*/  @P4 FMUL R14, R14, 0.25 ;  /* 0x3e8000000e0e4820 */ /* 0x000fe20000400000 */
[----:B------:R-:W-:Y:S03]  /*03e0*/  MUFU.RCP R3, R3 ;  /* 0x0000000300037308 */ /* 0x000fe60000001000 */
[----:B------:R-:W-:Y:S01]  /*03f0*/  @!P0 FMUL R14, R14, 16777216 ;  /* 0x4b8000000e0e8820 */ /* 0x000fe20000400000 */
[----:B------:R-:W-:-:S04]  /*0400*/  FSEL R12, R17, 1, P5 ;  /* 0x3f800000110c7808 */ /* 0x000fc80002800000 */
[----:B------:R-:W-:Y:S01]  /*0410*/  MUFU.RCP R16, R16 ;  /* 0x0000001000107308 */ /* 0x000fe20000001000 */
[C---:B------:R-:W-:Y:S02]  /*0420*/  FSEL R18, R17.reuse, 1, P4 ;  /* 0x3f80000011127808 */ /* 0x040fe40002000000 */
[----:B------:R-:W-:-:S05]  /*0430*/  FSEL R17, R17, 1, P3 ;  /* 0x3f80000011117808 */ /* 0x000fca0001800000 */
[----:B------:R-:W0:Y:S01]  /*0440*/  MUFU.RCP R27, R14 ;  /* 0x0000000e001b7308 */ /* 0x000e220000001000 */
[----:B------:R-:W-:Y:S01]  /*0450*/  @!P2 FMUL R2, R2, 16777216 ;  /* 0x4b8000000202a820 */ /* 0x000fe20000400000 */
[----:B------:R-:W-:Y:S01]  /*0460*/  @!P1 FMUL R12, R12, 16777216 ;  /* 0x4b8000000c0c9820 */ /* 0x000fe20000400000 */
[----:B------:R-:W-:Y:S01]  /*0470*/  @!P6 FMUL R17, R17, 16777216 ;  /* 0x4b8000001111e820 */ /* 0x000fe20000400000 */
[----:B------:R-:W-:Y:S01]  /*0480*/  @!P0 FMUL R18, R18, 16777216 ;  /* 0x4b80000012128820 */ /* 0x000fe20000400000 */
[----:B-----5:R-:W-:Y:S01]  /*0490*/  FADD R8, R8, R10 ;  /* 0x0000000a08087221 */ /* 0x020fe20000000000 */
[----:B------:R-:W-:Y:S02]  /*04a0*/  FADD R9, R9, R11 ;  /* 0x0000000b09097221 */ /* 0x000fe40000000000 */
[----:B------:R1:W2:Y:S01]  /*04b0*/  MUFU.RCP R26, R2 ;  /* 0x00000002001a7308 */ /* 0x0002a20000001000 */
[----:B------:R-:W5:Y:S01]  /*04c0*/  LDC.64 R10, c[0x0][0x210] ;  /* 0x00008400ff0a7b82 */ /* 0x000f620000000a00 */
[----:B0-----:R-:W-:Y:S01]  /*04d0*/  FMUL R27, R27, R18 ;  /* 0x000000121b1b7220 */ /* 0x001fe20000400000 */
[----:B-1----:R-:W-:Y:S01]  /*04e0*/  FMUL R2, R3, R12 ;  /* 0x0000000c03027220 */ /* 0x002fe20000400000 */
[----:B------:R-:W-:-:S05]  /*04f0*/  FMUL R3, R16, R17 ;  /* 0x0000001110037220 */ /* 0x000fca0000400000 */
[----:B------:R-:W0:Y:S08]  /*0500*/  LDC.64 R18, c[0x0][0x268] ;  /* 0x00009a00ff127b82 */ /* 0x000e300000000a00 */
[----:B------:R-:W1:Y:S01]  /*0510*/  LDC.64 R16, c[0x0][0x238] ;  /* 0x00008e00ff107b82 */ /* 0x000e620000000a00 */
[----:B------:R-:W-:Y:S01]  /*0520*/  @!P2 FMUL R15, R15, 16777216 ;  /* 0x4b8000000f0fa820 */ /* 0x000fe20000400000 */
[----:B-----5:R-:W-:-:S04]  /*0530*/  IMAD.WIDE R10, R0, 0x4, R10 ;  /* 0x00000004000a7825 */ /* 0x020fc800078e020a */
[----:B--2---:R-:W-:Y:S02]  /*0540*/  FMUL R26, R26, R15 ;  /* 0x0000000f1a1a7220 */ /* 0x004fe40000400000 */
[----:B------:R-:W2:Y:S01]  /*0550*/  LDG.E.64 R14, desc[UR4][R10.64] ;  /* 0x000000040a0e7981 */ /* 0x000ea2000c1e1b00 */
[----:B0-----:R-:W-:-:S06]  /*0560*/  IMAD.WIDE R18, R13, 0x4, R18 ;  /* 0x000000040d127825 */ /* 0x001fcc00078e0212 */
[----:B------:R-:W4:Y:S01]  /*0570*/  LDG.E.EL.64 R18, desc[UR4][R18.64] ;  /* 0x0000000412127981 */ /* 0x000f22000c2e1b00 */
[----:B-1----:R-:W-:-:S03]  /*0580*/  IMAD.WIDE R16, R13, 0x4, R16 ;  /* 0x000000040d107825 */ /* 0x002fc600078e0210 */
[----:B------:R-:W2:Y:S04]  /*0590*/  LDG.E.EL.64 R12, desc[UR4][R28.64] ;  /* 0x000000041c0c7981 */ /* 0x000ea8000c2e1b00 */
[----:B------:R-:W5:Y:S01]  /*05a0*/  LDG.E.EL.64 R16, desc[UR4][R16.64] ;  /* 0x0000000410107981 */ /* 0x000f62000c2e1b00 */
[----:B------:R-:W-:-:S04]  /*05b0*/  FADD R6, -R6, R8 ;  /* 0x0000000806067221 */ /* 0x000fc80000000100 */
[----:B------:R-:W-:Y:S01]  /*05c0*/  FMUL R27, R27, R6 ;  /* 0x000000061b1b7220 */ /* 0x000fe20000400000 */
[----:B--2---:R-:W-:Y:S01]  /*05d0*/  FADD R12, R14, R12 ;  /* 0x0000000c0e0c7221 */ /* 0x004fe20000000000 */
[----:B------:R-:W-:Y:S02]  /*05e0*/  FADD R13, R15, R13 ;  /* 0x0000000d0f0d7221 */ /* 0x000fe40000000000 */
[----:B------:R-:W0:Y:S01]  /*05f0*/  LDC.64 R14, c[0x0][0x220] ;  /* 0x00008800ff0e7b82 */ /* 0x000e220000000a00 */
[----:B-----5:R-:W-:Y:S01]  /*0600*/  FADD R6, -R16, R12 ;  /* 0x0000000c10067221 */ /* 0x020fe20000000100 */
[----:B------:R-:W-:-:S03]  /*0610*/  FADD R17, -R17, R13 ;  /* 0x0000000d11117221 */ /* 0x000fc60000000100 */
[----:B------:R-:W-:Y:S01]  /*0620*/  FMUL R29, R26, R6 ;  /* 0x000000061a1d7220 */ /* 0x000fe20000400000 */
[----:B------:R-:W-:Y:S01]  /*0630*/  FADD R6, -R7, R9 ;  /* 0x0000000907067221 */ /* 0x000fe20000000100 */
[----:B------:R-:W-:Y:S01]  /*0640*/  FMUL R2, R2, R17 ;  /* 0x0000001102027220 */ /* 0x000fe20000400000 */
[----:B----4-:R-:W-:Y:S02]  /*0650*/  FFMA R27, R18, R27, R20 ;  /* 0x0000001b121b7223 */ /* 0x010fe40000000014 */
[----:B------:R-:W-:Y:S01]  /*0660*/  FMUL R6, R3, R6 ;  /* 0x0000000603067220 */ /* 0x000fe20000400000 */
[----:B---3--:R-:W-:Y:S01]  /*0670*/  FFMA R22, R22, R29, R24 ;  /* 0x0000001d16167223 */ /* 0x008fe20000000018 */
[----:B------:R-:W-:Y:S02]  /*0680*/  FFMA R2, R23, R2, R25 ;  /* 0x0000000217027223 */ /* 0x000fe40000000019 */
[----:B------:R-:W-:Y:S02]  /*0690*/  FFMA R19, R19, R6, R21 ;  /* 0x0000000613137223 */ /* 0x000fe40000000015 */
[C---:B------:R-:W-:Y:S01]  /*06a0*/  FSETP.GEU.AND P0, PT, R22.reuse, -R27, PT ;  /* 0x8000001b1600720b */ /* 0x040fe20003f0e000 */
[----:B------:R-:W-:Y:S01]  /*06b0*/  FADD R22, R22, R27 ;  /* 0x0000001b16167221 */ /* 0x000fe20000000000 */
[C---:B------:R-:W-:Y:S01]  /*06c0*/  FADD R3, R2.reuse, R19 ;  /* 0x0000001302037221 */ /* 0x040fe20000000000 */
[----:B------:R-:W-:-:S03]  /*06d0*/  FSETP.GEU.AND P1, PT, R2, -R19, PT ;  /* 0x800000130200720b */ /* 0x000fc60003f2e000 */
[----:B------:R-:W-:Y:S01]  /*06e0*/  FSEL R2, R22, RZ, P0 ;  /* 0x000000ff16027208 */ /* 0x000fe20000000000 */
[----:B0-----:R-:W-:Y:S01]  /*06f0*/  IMAD.WIDE R14, R0, 0x4, R14 ;  /* 0x00000004000e7825 */ /* 0x001fe200078e020e */
[----:B------:R-:W-:Y:S01]  /*0700*/  FSEL R3, R3, RZ, P1 ;  /* 0x000000ff03037208 */ /* 0x000fe20000800000 */
[----:B------:R-:W-:Y:S04]  /*0710*/  STG.E.64 desc[UR4][R10.64], R12 ;  /* 0x0000000c0a007986 */ /* 0x000fe8000c101b04 */
[----:B------:R-:W-:Y:S04]  /*0720*/  STG.E.64 desc[UR4][R4.64], R8 ;  /* 0x0000000804007986 */ /* 0x000fe8000c101b04 */
[----:B------:R-:W-:Y:S01]  /*0730*/  STG.E.64 desc[UR4][R14.64], R2 ;  /* 0x000000020e007986 */ /* 0x000fe2000c101b04 */
[----:B------:R-:W-:Y:S05]  /*0740*/  EXIT ;  /* 0x000000000000794d */ /* 0x000fea0003800000 */
.L_x_0:
[----:B------:R-:W-:-:S00]  /*0750*/  BRA `(.L_x_0) ;  /* 0xfffffffc00fc7947 */ /* 0x000fc0000383ffff */
[----:B------:R-:W-:-:S00]  /*0760*/  NOP ;  /* 0x0000000000007918 */ /* 0x000fc00000000000 */
        /* <DEDUP_REMOVED lines=9> */
.L_x_1:


//--------------------- .nv.global.init           --------------------------
	.section	.nv.global.init,"aw",@progbits
.nv.global.init:
	.type		_$_str,@object
	.size		_$_str,(_$_str_$_2 - _$_str)
_$_str:
        /*0000*/ 	.byte	0x5f, 0x5f, 0x43, 0x55, 0x44, 0x41, 0x5f, 0x46, 0x54, 0x5a, 0x00
	.type		_$_str_$_2,@object
	.size		_$_str_$_2,(.L_1 - _$_str_$_2)
_$_str_$_2:
        /*000b*/ 	.byte	0x5f, 0x5f, 0x43, 0x55, 0x44, 0x41, 0x5f, 0x50, 0x52, 0x45, 0x43, 0x5f, 0x53, 0x51, 0x52, 0x54
        /*001b*/ 	.byte	0x00
.L_1:


//--------------------- .nv.constant0.triton_poi_fused__native_batch_norm_legit_no_training_add_convolution_relu_12 --------------------------
	.section	.nv.constant0.triton_poi_fused__native_batch_norm_legit_no_training_add_convolution_relu_12,"a",@progbits
	.sectionflags	@""
	.align	4
.nv.constant0.triton_poi_fused__native_batch_norm_legit_no_training_add_convolution_relu_12:
	.zero		636
